//
// Generated by NVIDIA NVVM Compiler
//
// Compiler Build ID: CL-36424714
// Cuda compilation tools, release 13.0, V13.0.88
// Based on NVVM 20.0.0
//

.version 9.0
.target sm_100
.address_size 64

	// .globl	_Z12reverseArrayPiS_

.visible .entry _Z12reverseArrayPiS_(
	.param .u64 .ptr .align 1 _Z12reverseArrayPiS__param_0,
	.param .u64 .ptr .align 1 _Z12reverseArrayPiS__param_1
)
{
	.reg .b32 	%r<3>;
	.reg .b64 	%rd<8>;

	ld.param.u64 	%rd1, [_Z12reverseArrayPiS__param_0];
	ld.param.u64 	%rd2, [_Z12reverseArrayPiS__param_1];
	cvta.to.global.u64 	%rd3, %rd2;
	cvta.to.global.u64 	%rd4, %rd1;
	mov.u32 	%r1, %tid.x;
	mul.wide.u32 	%rd5, %r1, 4;
	sub.s64 	%rd6, %rd4, %rd5;
	ld.global.u32 	%r2, [%rd6+1020];
	add.s64 	%rd7, %rd3, %rd5;
	st.global.u32 	[%rd7], %r2;
	ret;

}


// ===== COMPILED SASS (sm_100) =====

	.target	sm_100

	.elftype	@"ET_EXEC"


//--------------------- .note.nv.tkinfo           --------------------------
	.section	.note.nv.tkinfo,"",@"SHT_NOTE"
	.sectionflags	@"SHF_NOTE_NV_TKINFO"
	.tkinfo
        /*0018*/ 	.word	0x00000002
        /*0030*/ 	.string	""
        /*0030*/ 	.string	"ptxas"
        /*0030*/ 	.string	"Cuda compilation tools, release 13.0, V13.0.88"
        /*0030*/ 	.string	"Build cuda_13.0.r13.0/compiler.36424714_0"
        /*0030*/ 	.string	"-arch sm_100 -m 64 "



//--------------------- .note.nv.cuinfo           --------------------------
	.section	.note.nv.cuinfo,"",@"SHT_NOTE"
	.sectionflags	@"SHF_NOTE_NV_CUINFO"
        /*0018*/ 	.short	0x0002
        /*001a*/ 	.short	0x0064
        /*001c*/ 	.short	0x0082
	.zero		2


//--------------------- .nv.info                  --------------------------
	.section	.nv.info,"",@"SHT_CUDA_INFO"
	.align	4


	//----- nvinfo : EIATTR_REGCOUNT
	.align		4
        /*0000*/ 	.byte	0x04, 0x2f
        /*0002*/ 	.short	(.L_1 - .L_0)
	.align		4
.L_0:
        /*0004*/ 	.word	index@(_Z12reverseArrayPiS_)
        /*0008*/ 	.word	0x00000008


	//----- nvinfo : EIATTR_FRAME_SIZE
	.align		4
.L_1:
        /*000c*/ 	.byte	0x04, 0x11
        /*000e*/ 	.short	(.L_3 - .L_2)
	.align		4
.L_2:
        /*0010*/ 	.word	index@(_Z12reverseArrayPiS_)
        /*0014*/ 	.word	0x00000000


	//----- nvinfo : EIATTR_MIN_STACK_SIZE
	.align		4
.L_3:
        /*0018*/ 	.byte	0x04, 0x12
        /*001a*/ 	.short	(.L_5 - .L_4)
	.align		4
.L_4:
        /*001c*/ 	.word	index@(_Z12reverseArrayPiS_)
        /*0020*/ 	.word	0x00000000
.L_5:


//--------------------- .nv.compat                --------------------------
	.section	.nv.compat,"",@"SHT_CUDA_COMPAT_INFO"
	.align	4
        /*0000*/ 	.byte	0x02, 0x09, 0x00, 0x00, 0x02, 0x02, 0x01, 0x00, 0x02, 0x05, 0x05, 0x00, 0x03, 0x07, 0x01, 0x01
        /*0010*/ 	.byte	0x02, 0x03, 0x00, 0x00, 0x02, 0x06, 0x01, 0x00, 0x04, 0x0b, 0x08, 0x00, 0x09, 0x00, 0x00, 0x00
        /*0020*/ 	.byte	0x00, 0x00, 0x00, 0x00


//--------------------- .nv.info._Z12reverseArrayPiS_ --------------------------
	.section	.nv.info._Z12reverseArrayPiS_,"",@"SHT_CUDA_INFO"
	.sectionflags	@""
	.align	4


	//----- nvinfo : EIATTR_CUDA_API_VERSION
	.align		4
        /*0000*/ 	.byte	0x04, 0x37
        /*0002*/ 	.short	(.L_7 - .L_6)
.L_6:
        /*0004*/ 	.word	0x00000082


	//----- nvinfo : EIATTR_KPARAM_INFO
	.align		4
.L_7:
        /*0008*/ 	.byte	0x04, 0x17
        /*000a*/ 	.short	(.L_9 - .L_8)
.L_8:
        /*000c*/ 	.word	0x00000000
        /*0010*/ 	.short	0x0001
        /*0012*/ 	.short	0x0008
        /*0014*/ 	.byte	0x00, 0xf5, 0x21, 0x00


	//----- nvinfo : EIATTR_KPARAM_INFO
	.align		4
.L_9:
        /*0018*/ 	.byte	0x04, 0x17
        /*001a*/ 	.short	(.L_11 - .L_10)
.L_10:
        /*001c*/ 	.word	0x00000000
        /*0020*/ 	.short	0x0000
        /*0022*/ 	.short	0x0000
        /*0024*/ 	.byte	0x00, 0xf5, 0x21, 0x00


	//----- nvinfo : EIATTR_SPARSE_MMA_MASK
	.align		4
.L_11:
        /*0028*/ 	.byte	0x03, 0x50
        /*002a*/ 	.short	0x0000


	//----- nvinfo : EIATTR_MAXREG_COUNT
	.align		4
        /*002c*/ 	.byte	0x03, 0x1b
        /*002e*/ 	.short	0x00ff


	//----- nvinfo : EIATTR_MERCURY_ISA_VERSION
	.align		4
        /*0030*/ 	.byte	0x03, 0x5f
        /*0032*/ 	.short	0x0101


	//----- nvinfo : EIATTR_VRC_CTA_INIT_COUNT
	.align		4
        /*0034*/ 	.byte	0x02, 0x4a
	.zero		1
	.zero		1


	//----- nvinfo : EIATTR_EXIT_INSTR_OFFSETS
	.align		4
        /*0038*/ 	.byte	0x04, 0x1c
        /*003a*/ 	.short	(.L_13 - .L_12)


	//   ....[0]....
.L_12:
        /*003c*/ 	.word	0x000000b0


	//----- nvinfo : EIATTR_CBANK_PARAM_SIZE
	.align		4
.L_13:
        /*0040*/ 	.byte	0x03, 0x19
        /*0042*/ 	.short	0x0010


	//----- nvinfo : EIATTR_PARAM_CBANK
	.align		4
        /*0044*/ 	.byte	0x04, 0x0a
        /*0046*/ 	.short	(.L_15 - .L_14)
	.align		4
.L_14:
        /*0048*/ 	.word	index@(.nv.constant0._Z12reverseArrayPiS_)
        /*004c*/ 	.short	0x0380
        /*004e*/ 	.short	0x0010


	//----- nvinfo : EIATTR_SW_WAR
	.align		4
.L_15:
        /*0050*/ 	.byte	0x04, 0x36
        /*0052*/ 	.short	(.L_17 - .L_16)
.L_16:
        /*0054*/ 	.word	0x00000008
.L_17:


//--------------------- .nv.callgraph             --------------------------
	.section	.nv.callgraph,"",@"SHT_CUDA_CALLGRAPH"
	.align	4
	.sectionentsize	8
	.align		4
        /*0000*/ 	.word	0x00000000
	.align		4
        /*0004*/ 	.word	0xffffffff
	.align		4
        /*0008*/ 	.word	0x00000000
	.align		4
        /*000c*/ 	.word	0xfffffffe
	.align		4
        /*0010*/ 	.word	0x00000000
	.align		4
        /*0014*/ 	.word	0xfffffffd
	.align		4
        /*0018*/ 	.word	0x00000000
	.align		4
        /*001c*/ 	.word	0xfffffffc


//--------------------- .text._Z12reverseArrayPiS_ --------------------------
	.section	.text._Z12reverseArrayPiS_,"ax",@progbits
	.align	128
        .global         _Z12reverseArrayPiS_
        .type           _Z12reverseArrayPiS_,@function
        .size           _Z12reverseArrayPiS_,(.L_x_1 - _Z12reverseArrayPiS_)
        .other          _Z12reverseArrayPiS_,@"STO_CUDA_ENTRY STV_DEFAULT"
_Z12reverseArrayPiS_:
.text._Z12reverseArrayPiS_:
[----:B------:R-:W-:Y:S01]  /*0000*/  LDC R1, c[0x0][0x37c] ;  /* 0x0000df00ff017b82 */ /* 0x000fe20000000800 */
[----:B------:R-:W0:Y:S01]  /*0010*/  S2R R2, SR_TID.X ;  /* 0x0000000000027919 */ /* 0x000e220000002100 */
[----:B------:R-:W1:Y:S01]  /*0020*/  LDCU.128 UR8, c[0x0][0x380] ;  /* 0x00007000ff0877ac */ /* 0x000e620008000c00 */
[----:B------:R-:W2:Y:S01]  /*0030*/  LDCU.64 UR4, c[0x0][0x358] ;  /* 0x00006b00ff0477ac */ /* 0x000ea20008000a00 */
[----:B0-----:R-:W-:-:S03]  /*0040*/  IMAD.WIDE.U32 R2, R2, 0x4, RZ ;  /* 0x0000000402027825 */ /* 0x001fc600078e00ff */
[----:B-1----:R-:W-:-:S04]  /*0050*/  IADD3 R4, P0, PT, -R2, UR8, RZ ;  /* 0x0000000802047c10 */ /* 0x002fc8000ff1e1ff */
[----:B------:R-:W-:-:S06]  /*0060*/  IADD3.X R5, PT, PT, ~R3, UR9, RZ, P0, !PT ;  /* 0x0000000903057c10 */ /* 0x000fcc00087fe5ff */
[----:B--2---:R-:W2:Y:S01]  /*0070*/  LDG.E R5, desc[UR4][R4.64+0x3fc] ;  /* 0x0003fc0404057981 */ /* 0x004ea2000c1e1900 */
[----:B------:R-:W-:-:S04]  /*0080*/  IADD3 R2, P0, PT, R2, UR10, RZ ;  /* 0x0000000a02027c10 */ /* 0x000fc8000ff1e0ff */
[----:B------:R-:W-:-:S05]  /*0090*/  IADD3.X R3, PT, PT, R3, UR11, RZ, P0, !PT ;  /* 0x0000000b03037c10 */ /* 0x000fca00087fe4ff */
[----:B--2---:R-:W-:Y:S01]  /*00a0*/  STG.E desc[UR4][R2.64], R5 ;  /* 0x0000000502007986 */ /* 0x004fe2000c101904 */
[----:B------:R-:W-:Y:S05]  /*00b0*/  EXIT ;  /* 0x000000000000794d */ /* 0x000fea0003800000 */
.L_x_0:
[----:B------:R-:W-:-:S00]  /*00c0*/  BRA `(.L_x_0) ;  /* 0xfffffffc00fc7947 */ /* 0x000fc0000383ffff */
[----:B------:R-:W-:-:S00]  /*00d0*/  NOP ;  /* 0x0000000000007918 */ /* 0x000fc00000000000 */
        /* <DEDUP_REMOVED lines=10> */
.L_x_1:


//--------------------- .nv.shared.reserved.0     --------------------------
	.section	.nv.shared.reserved.0,"aw",@nobits
	.weak		__nv_reservedSMEM_offset_0_alias
	.size		__nv_reservedSMEM_offset_0_alias, 0, 64
	.other		__nv_reservedSMEM_offset_0_alias,@"STO_CUDA_RESERVED_SHARED STV_DEFAULT"
__nv_reservedSMEM_offset_0_alias:
	.zero		0
	.zero		64


//--------------------- .nv.constant0._Z12reverseArrayPiS_ --------------------------
	.section	.nv.constant0._Z12reverseArrayPiS_,"a",@progbits
	.sectionflags	@""
	.align	4
.nv.constant0._Z12reverseArrayPiS_:
	.zero		912


//--------------------- SYMBOLS --------------------------

	.type		.nv.reservedSmem.offset0,@object
	.size		.nv.reservedSmem.offset0,0x4
